	.headerflags	@"EF_CUDA_TEXMODE_UNIFIED EF_CUDA_64BIT_ADDRESS EF_CUDA_ACCELERATORS EF_CUDA_SM90 EF_CUDA_VIRTUAL_SM(EF_CUDA_SM90)"
	.elftype	@"ET_EXEC"


//--------------------- .nv.info                  --------------------------
	.section	.nv.info,"",@"SHT_CUDA_INFO"
	.align	4


	//----- nvinfo : EIATTR_REGCOUNT
	.align		4
        /*0000*/ 	.byte	0x04, 0x2f
        /*0002*/ 	.short	(.L_3 - .L_2)
	.align		4
.L_2:
        /*0004*/ 	.word	index@(triton_poi_fused__native_batch_norm_legit_no_training_convolution_hardtanh_1)
        /*0008*/ 	.word	0x00000016


	//----- nvinfo : EIATTR_MIN_STACK_SIZE
	.align		4
.L_3:
        /*000c*/ 	.byte	0x04, 0x12
        /*000e*/ 	.short	(.L_5 - .L_4)
	.align		4
.L_4:
        /*0010*/ 	.word	index@(triton_poi_fused__native_batch_norm_legit_no_training_convolution_hardtanh_1)
        /*0014*/ 	.word	0x00000000


	//----- nvinfo : EIATTR_FRAME_SIZE
	.align		4
.L_5:
        /*0018*/ 	.byte	0x04, 0x11
        /*001a*/ 	.short	(.L_7 - .L_6)
	.align		4
.L_6:
        /*001c*/ 	.word	index@(triton_poi_fused__native_batch_norm_legit_no_training_convolution_hardtanh_1)
        /*0020*/ 	.word	0x00000000


	//----- nvinfo : EIATTR_MIN_STACK_SIZE
	.align		4
.L_7:
        /*0024*/ 	.byte	0x04, 0x12
        /*0026*/ 	.short	(.L_9 - .L_8)
	.align		4
.L_8:
        /*0028*/ 	.word	index@(triton_poi_fused__native_batch_norm_legit_no_training_convolution_hardtanh_1)
        /*002c*/ 	.word	0x00000000
.L_9:


//--------------------- .nv.info.triton_poi_fused__native_batch_norm_legit_no_training_convolution_hardtanh_1 --------------------------
	.section	.nv.info.triton_poi_fused__native_batch_norm_legit_no_training_convolution_hardtanh_1,"",@"SHT_CUDA_INFO"
	.sectionflags	@""
	.align	4


	//----- nvinfo : EIATTR_CUDA_API_VERSION
	.align		4
        /*0000*/ 	.byte	0x04, 0x37
        /*0002*/ 	.short	(.L_11 - .L_10)
.L_10:
        /*0004*/ 	.word	0x0000007c


	//----- nvinfo : EIATTR_KPARAM_INFO
	.align		4
.L_11:
        /*0008*/ 	.byte	0x04, 0x17
        /*000a*/ 	.short	(.L_13 - .L_12)
.L_12:
        /*000c*/ 	.word	0x00000000
        /*0010*/ 	.short	0x0007
        /*0012*/ 	.short	0x0038
        /*0014*/ 	.byte	0x00, 0xf0, 0x11, 0x00


	//----- nvinfo : EIATTR_KPARAM_INFO
	.align		4
.L_13:
        /*0018*/ 	.byte	0x04, 0x17
        /*001a*/ 	.short	(.L_15 - .L_14)
.L_14:
        /*001c*/ 	.word	0x00000000
        /*0020*/ 	.short	0x0006
        /*0022*/ 	.short	0x0030
        /*0024*/ 	.byte	0x00, 0xf4, 0x21, 0x00


	//----- nvinfo : EIATTR_KPARAM_INFO
	.align		4
.L_15:
        /*0028*/ 	.byte	0x04, 0x17
        /*002a*/ 	.short	(.L_17 - .L_16)
.L_16:
        /*002c*/ 	.word	0x00000000
        /*0030*/ 	.short	0x0005
        /*0032*/ 	.short	0x0028
        /*0034*/ 	.byte	0x00, 0xf4, 0x21, 0x00


	//----- nvinfo : EIATTR_KPARAM_INFO
	.align		4
.L_17:
        /*0038*/ 	.byte	0x04, 0x17
        /*003a*/ 	.short	(.L_19 - .L_18)
.L_18:
        /*003c*/ 	.word	0x00000000
        /*0040*/ 	.short	0x0004
        /*0042*/ 	.short	0x0020
        /*0044*/ 	.byte	0x00, 0xf4, 0x21, 0x00


	//----- nvinfo : EIATTR_KPARAM_INFO
	.align		4
.L_19:
        /*0048*/ 	.byte	0x04, 0x17
        /*004a*/ 	.short	(.L_21 - .L_20)
.L_20:
        /*004c*/ 	.word	0x00000000
        /*0050*/ 	.short	0x0003
        /*0052*/ 	.short	0x0018
        /*0054*/ 	.byte	0x00, 0xf4, 0x21, 0x00


	//----- nvinfo : EIATTR_KPARAM_INFO
	.align		4
.L_21:
        /*0058*/ 	.byte	0x04, 0x17
        /*005a*/ 	.short	(.L_23 - .L_22)
.L_22:
        /*005c*/ 	.word	0x00000000
        /*0060*/ 	.short	0x0002
        /*0062*/ 	.short	0x0010
        /*0064*/ 	.byte	0x00, 0xf4, 0x21, 0x00


	//----- nvinfo : EIATTR_KPARAM_INFO
	.align		4
.L_23:
        /*0068*/ 	.byte	0x04, 0x17
        /*006a*/ 	.short	(.L_25 - .L_24)
.L_24:
        /*006c*/ 	.word	0x00000000
        /*0070*/ 	.short	0x0001
        /*0072*/ 	.short	0x0008
        /*0074*/ 	.byte	0x00, 0xf4, 0x21, 0x00


	//----- nvinfo : EIATTR_KPARAM_INFO
	.align		4
.L_25:
        /*0078*/ 	.byte	0x04, 0x17
        /*007a*/ 	.short	(.L_27 - .L_26)
.L_26:
        /*007c*/ 	.word	0x00000000
        /*0080*/ 	.short	0x0000
        /*0082*/ 	.short	0x0000
        /*0084*/ 	.byte	0x00, 0xf4, 0x21, 0x00


	//----- nvinfo : EIATTR_SPARSE_MMA_MASK
	.align		4
.L_27:
        /*0088*/ 	.byte	0x03, 0x50
        /*008a*/ 	.short	0x0000


	//----- nvinfo : EIATTR_MAXREG_COUNT
	.align		4
        /*008c*/ 	.byte	0x03, 0x1b
        /*008e*/ 	.short	0x00ff


	//----- nvinfo : EIATTR_EXIT_INSTR_OFFSETS
	.align		4
        /*0090*/ 	.byte	0x04, 0x1c
        /*0092*/ 	.short	(.L_29 - .L_28)


	//   ....[0]....
.L_28:
        /*0094*/ 	.word	0x000003c0


	//   ....[1]....
        /*0098*/ 	.word	0x000003e0


	//----- nvinfo : EIATTR_REQNTID
	.align		4
.L_29:
        /*009c*/ 	.byte	0x04, 0x10
        /*009e*/ 	.short	(.L_31 - .L_30)
.L_30:
        /*00a0*/ 	.word	0x00000020
        /*00a4*/ 	.word	0x00000001
        /*00a8*/ 	.word	0x00000001


	//----- nvinfo : EIATTR_CBANK_PARAM_SIZE
	.align		4
.L_31:
        /*00ac*/ 	.byte	0x03, 0x19
        /*00ae*/ 	.short	0x003c


	//----- nvinfo : EIATTR_PARAM_CBANK
	.align		4
        /*00b0*/ 	.byte	0x04, 0x0a
        /*00b2*/ 	.short	(.L_33 - .L_32)
	.align		4
.L_32:
        /*00b4*/ 	.word	index@(.nv.constant0.triton_poi_fused__native_batch_norm_legit_no_training_convolution_hardtanh_1)
        /*00b8*/ 	.short	0x0210
        /*00ba*/ 	.short	0x003c


	//----- nvinfo : EIATTR_SW_WAR
	.align		4
.L_33:
        /*00bc*/ 	.byte	0x04, 0x36
        /*00be*/ 	.short	(.L_35 - .L_34)
.L_34:
        /*00c0*/ 	.word	0x00000008
.L_35:


//--------------------- .nv.callgraph             --------------------------
	.section	.nv.callgraph,"",@"SHT_CUDA_CALLGRAPH"
	.align	4
	.sectionentsize	8
	.align		4
        /*0000*/ 	.word	0x00000000
	.align		4
        /*0004*/ 	.word	0xffffffff
	.align		4
        /*0008*/ 	.word	0x00000000
	.align		4
        /*000c*/ 	.word	0xfffffffe
	.align		4
        /*0010*/ 	.word	0x00000000
	.align		4
        /*0014*/ 	.word	0xfffffffd
	.align		4
        /*0018*/ 	.word	0x00000000
	.align		4
        /*001c*/ 	.word	0xfffffffc


//--------------------- .nv.constant4             --------------------------
	.section	.nv.constant4,"a",@progbits
	.align	8
	.align		8
.nv.constant4:
        /*0000*/ 	.dword	_$_str
	.align		8
        /*0008*/ 	.dword	_$_str_$_2


//--------------------- .text.triton_poi_fused__native_batch_norm_legit_no_training_convolution_hardtanh_1 --------------------------
	.section	.text.triton_poi_fused__native_batch_norm_legit_no_training_convolution_hardtanh_1,"ax",@progbits
	.align	128
        .global         triton_poi_fused__native_batch_norm_legit_no_training_convolution_hardtanh_1
        .type           triton_poi_fused__native_batch_norm_legit_no_training_convolution_hardtanh_1,@function
        .size           triton_poi_fused__native_batch_norm_legit_no_training_convolution_hardtanh_1,(.L_x_1 - triton_poi_fused__native_batch_norm_legit_no_training_convolution_hardtanh_1)
        .other          triton_poi_fused__native_batch_norm_legit_no_training_convolution_hardtanh_1,@"STO_CUDA_ENTRY STV_DEFAULT"
triton_poi_fused__native_batch_norm_legit_no_training_convolution_hardtanh_1:
.text.triton_poi_fused__native_batch_norm_legit_no_training_convolution_hardtanh_1:
[----:B------:R-:W0:Y:S01]  /*0000*/  LDC R1, c[0x0][0x28] ;  /* 0x00000a00ff017b82 */ /* 0x000e220000000800 */
[----:B------:R-:W1:Y:S07]  /*0010*/  S2R R18, SR_TID.X ;  /* 0x0000000000127919 */ /* 0x000e6e0000002100 */
[----:B------:R-:W2:Y:S01]  /*0020*/  LDC.64 R6, c[0x0][0x228] ;  /* 0x00008a00ff067b82 */ /* 0x000ea20000000a00 */
[----:B------:R-:W-:Y:S01]  /*0030*/  IMAD.MOV.U32 R16, RZ, RZ, RZ ;  /* 0x000000ffff107224 */ /* 0x000fe200078e00ff */
[----:B------:R-:W-:Y:S01]  /*0040*/  ULDC.64 UR4, c[0x0][0x208] ;  /* 0x0000820000047ab9 */ /* 0x000fe20000000a00 */
[----:B------:R-:W3:Y:S05]  /*0050*/  S2R R15, SR_CTAID.X ;  /* 0x00000000000f7919 */ /* 0x000eea0000002500 */
[----:B------:R-:W4:Y:S08]  /*0060*/  LDC.64 R4, c[0x0][0x218] ;  /* 0x00008600ff047b82 */ /* 0x000f300000000a00 */
[----:B------:R-:W5:Y:S08]  /*0070*/  LDC.64 R8, c[0x0][0x220] ;  /* 0x00008800ff087b82 */ /* 0x000f700000000a00 */
[----:B------:R-:W5:Y:S01]  /*0080*/  LDC.64 R10, c[0x0][0x230] ;  /* 0x00008c00ff0a7b82 */ /* 0x000f620000000a00 */
[----:B-1----:R-:W-:-:S07]  /*0090*/  LOP3.LUT R0, R18, 0xf, RZ, 0xc0, !PT ;  /* 0x0000000f12007812 */ /* 0x002fce00078ec0ff */
[----:B------:R-:W1:Y:S01]  /*00a0*/  LDC.64 R12, c[0x0][0x238] ;  /* 0x00008e00ff0c7b82 */ /* 0x000e620000000a00 */
[----:B---3--:R-:W-:Y:S01]  /*00b0*/  SHF.R.S32.HI R2, RZ, 0x1b, R15 ;  /* 0x0000001bff027819 */ /* 0x008fe2000001140f */
[----:B------:R-:W-:-:S03]  /*00c0*/  IMAD R15, R15, 0x10, R0 ;  /* 0x000000100f0f7824 */ /* 0x000fc600078e0200 */
[----:B------:R-:W-:Y:S02]  /*00d0*/  SGXT R0, R2, 0x1 ;  /* 0x000000010200781a */ /* 0x000fe40000000200 */
[----:B------:R-:W-:Y:S01]  /*00e0*/  ISETP.GE.AND P0, PT, R15, 0x10, PT ;  /* 0x000000100f00780c */ /* 0x000fe20003f06270 */
[----:B------:R-:W3:Y:S01]  /*00f0*/  LDC.64 R2, c[0x0][0x210] ;  /* 0x00008400ff027b82 */ /* 0x000ee20000000a00 */
[----:B------:R-:W-:-:S04]  /*0100*/  LEA.HI R0, R0, R15, RZ, 0x2 ;  /* 0x0000000f00007211 */ /* 0x000fc800078f10ff */
[----:B------:R-:W-:-:S04]  /*0110*/  LOP3.LUT R0, R0, 0xfffffffc, RZ, 0xc0, !PT ;  /* 0xfffffffc00007812 */ /* 0x000fc800078ec0ff */
[----:B------:R-:W-:-:S05]  /*0120*/  IADD3 R17, R15, -R0, RZ ;  /* 0x800000000f117210 */ /* 0x000fca0007ffe0ff */
[----:B--2---:R-:W-:-:S05]  /*0130*/  IMAD.WIDE R6, R17, 0x4, R6 ;  /* 0x0000000411067825 */ /* 0x004fca00078e0206 */
[----:B------:R5:W2:Y:S01]  /*0140*/  @!P0 LDG.E.EL R16, desc[UR4][R6.64] ;  /* 0x0000000406108981 */ /* 0x000aa2000c2e1900 */
[----:B------:R-:W-:Y:S01]  /*0150*/  HFMA2.MMA R19, -RZ, RZ, 0, 0 ;  /* 0x00000000ff137435 */ /* 0x000fe200000001ff */
[----:B------:R-:W-:Y:S01]  /*0160*/  IMAD.MOV.U32 R0, RZ, RZ, RZ ;  /* 0x000000ffff007224 */ /* 0x000fe200078e00ff */
[----:B------:R-:W-:Y:S01]  /*0170*/  MOV R14, RZ ;  /* 0x000000ff000e7202 */ /* 0x000fe20000000f00 */
[----:B----4-:R-:W-:-:S04]  /*0180*/  IMAD.WIDE R4, R17, 0x4, R4 ;  /* 0x0000000411047825 */ /* 0x010fc800078e0204 */
[----:B---3--:R-:W-:-:S03]  /*0190*/  IMAD.WIDE R2, R15, 0x4, R2 ;  /* 0x000000040f027825 */ /* 0x008fc600078e0202 */
[----:B------:R3:W4:Y:S01]  /*01a0*/  @!P0 LDG.E.EL R19, desc[UR4][R4.64] ;  /* 0x0000000404138981 */ /* 0x000722000c2e1900 */
[----:B-----5:R-:W-:-:S03]  /*01b0*/  IMAD.WIDE R6, R17, 0x4, R8 ;  /* 0x0000000411067825 */ /* 0x020fc600078e0208 */
[----:B------:R-:W4:Y:S01]  /*01c0*/  @!P0 LDG.E R0, desc[UR4][R2.64] ;  /* 0x0000000402008981 */ /* 0x000f22000c1e1900 */
[----:B0-----:R-:W-:-:S03]  /*01d0*/  IMAD.WIDE R8, R17, 0x4, R10 ;  /* 0x0000000411087825 */ /* 0x001fc600078e020a */
[----:B------:R-:W5:Y:S01]  /*01e0*/  @!P0 LDG.E.EL R14, desc[UR4][R6.64] ;  /* 0x00000004060e8981 */ /* 0x000f62000c2e1900 */
[----:B-1----:R-:W-:Y:S01]  /*01f0*/  IMAD.WIDE R10, R17, 0x4, R12 ;  /* 0x00000004110a7825 */ /* 0x002fe200078e020c */
[----:B------:R-:W-:-:S06]  /*0200*/  CS2R R12, SRZ ;  /* 0x00000000000c7805 */ /* 0x000fcc000001ff00 */
[----:B------:R-:W5:Y:S04]  /*0210*/  @!P0 LDG.E.EL R12, desc[UR4][R8.64] ;  /* 0x00000004080c8981 */ /* 0x000f68000c2e1900 */
[----:B------:R-:W5:Y:S01]  /*0220*/  @!P0 LDG.E.EL R13, desc[UR4][R10.64] ;  /* 0x000000040a0d8981 */ /* 0x000f62000c2e1900 */
[----:B---3--:R-:W-:Y:S02]  /*0230*/  IMAD.MOV.U32 R4, RZ, RZ, 0x3e800000 ;  /* 0x3e800000ff047424 */ /* 0x008fe400078e00ff */
[----:B--2---:R-:W-:-:S04]  /*0240*/  FADD R16, R16, 9.9999997473787516356e-06 ;  /* 0x3727c5ac10107421 */ /* 0x004fc80000000000 */
[----:B------:R-:W0:Y:S02]  /*0250*/  MUFU.SQRT R17, R16 ;  /* 0x0000001000117308 */ /* 0x000e240000002000 */
[C---:B0-----:R-:W-:Y:S02]  /*0260*/  FSETP.GT.AND P0, PT, R17.reuse, 8.50705917302346158658e+37, PT ;  /* 0x7e8000001100780b */ /* 0x041fe40003f04000 */
[----:B------:R-:W-:-:S11]  /*0270*/  FSETP.GEU.AND P1, PT, R17, 1.175494350822287508e-38, PT ;  /* 0x008000001100780b */ /* 0x000fd60003f2e000 */
[----:B------:R-:W-:-:S04]  /*0280*/  @P0 FMUL R17, R17, 0.25 ;  /* 0x3e80000011110820 */ /* 0x000fc80000400000 */
[----:B------:R-:W-:-:S06]  /*0290*/  @!P1 FMUL R17, R17, 16777216 ;  /* 0x4b80000011119820 */ /* 0x000fcc0000400000 */
[----:B------:R-:W0:Y:S01]  /*02a0*/  MUFU.RCP R17, R17 ;  /* 0x0000001100117308 */ /* 0x000e220000001000 */
[----:B------:R-:W-:Y:S01]  /*02b0*/  FSEL R4, R4, 1, P0 ;  /* 0x3f80000004047808 */ /* 0x000fe20000000000 */
[----:B----4-:R-:W-:-:S04]  /*02c0*/  FADD R19, R19, R0 ;  /* 0x0000000013137221 */ /* 0x010fc80000000000 */
[----:B------:R-:W-:Y:S01]  /*02d0*/  @!P1 FMUL R4, R4, 16777216 ;  /* 0x4b80000004049820 */ /* 0x000fe20000400000 */
[----:B-----5:R-:W-:-:S03]  /*02e0*/  FADD R14, R19, -R14 ;  /* 0x8000000e130e7221 */ /* 0x020fc60000000000 */
[----:B0-----:R-:W-:-:S04]  /*02f0*/  FMUL R5, R17, R4 ;  /* 0x0000000411057220 */ /* 0x001fc80000400000 */
[----:B------:R-:W-:Y:S02]  /*0300*/  FMUL R14, R14, R5 ;  /* 0x000000050e0e7220 */ /* 0x000fe40000400000 */
[----:B------:R-:W0:Y:S02]  /*0310*/  LDC.64 R4, c[0x0][0x240] ;  /* 0x00009000ff047b82 */ /* 0x000e240000000a00 */
[----:B------:R-:W-:Y:S01]  /*0320*/  FFMA R12, R14, R12, R13 ;  /* 0x0000000c0e0c7223 */ /* 0x000fe2000000000d */
[----:B------:R-:W-:-:S04]  /*0330*/  LOP3.LUT P0, RZ, R18, 0x10, RZ, 0xc0, !PT ;  /* 0x0000001012ff7812 */ /* 0x000fc8000780c0ff */
[C---:B------:R-:W-:Y:S02]  /*0340*/  FSETP.GTU.AND P1, PT, R12.reuse, RZ, PT ;  /* 0x000000ff0c00720b */ /* 0x040fe40003f2c000 */
[----:B------:R-:W-:Y:S02]  /*0350*/  ISETP.LT.AND P0, PT, R15, 0x10, !P0 ;  /* 0x000000100f00780c */ /* 0x000fe40004701270 */
[----:B------:R-:W-:-:S04]  /*0360*/  FSEL R7, R12, RZ, P1 ;  /* 0x000000ff0c077208 */ /* 0x000fc80000800000 */
[C---:B------:R-:W-:Y:S02]  /*0370*/  FSETP.GEU.AND P1, PT, R7.reuse, 6, PT ;  /* 0x40c000000700780b */ /* 0x040fe40003f2e000 */
[----:B------:R-:W-:-:S05]  /*0380*/  FSETP.NAN.AND P2, PT, R7, R7, PT ;  /* 0x000000070700720b */ /* 0x000fca0003f48000 */
[----:B------:R1:W-:Y:S01]  /*0390*/  @P0 STG.E desc[UR4][R2.64], R19 ;  /* 0x0000001302000986 */ /* 0x0003e2000c101904 */
[----:B0-----:R-:W-:-:S05]  /*03a0*/  IMAD.WIDE R4, R15, 0x4, R4 ;  /* 0x000000040f047825 */ /* 0x001fca00078e0204 */
[----:B------:R-:W-:Y:S01]  /*03b0*/  @P1 SEL R7, R7, 0x40c00000, P2 ;  /* 0x40c0000007071807 */ /* 0x000fe20001000000 */
[----:B------:R-:W-:Y:S06]  /*03c0*/  @!P0 EXIT ;  /* 0x000000000000894d */ /* 0x000fec0003800000 */
[----:B------:R-:W-:Y:S01]  /*03d0*/  STG.E desc[UR4][R4.64], R7 ;  /* 0x0000000704007986 */ /* 0x000fe2000c101904 */
[----:B------:R-:W-:Y:S05]  /*03e0*/  EXIT ;  /* 0x000000000000794d */ /* 0x000fea0003800000 */
.L_x_0:
[----:B------:R-:W-:-:S00]  /*03f0*/  BRA `(.L_x_0) ;  /* 0xfffffffc00fc7947 */ /* 0x000fc0000383ffff */
[----:B------:R-:W-:-:S00]  /*0400*/  NOP ;  /* 0x0000000000007918 */ /* 0x000fc00000000000 */
[----:B------:R-:W-:-:S00]  /*0410*/  NOP ;  /* 0x0000000000007918 */ /* 0x000fc00000000000 */
[----:B------:R-:W-:-:S00]  /*0420*/  NOP ;  /* 0x0000000000007918 */ /* 0x000fc00000000000 */
[----:B------:R-:W-:-:S00]  /*0430*/  NOP ;  /* 0x0000000000007918 */ /* 0x000fc00000000000 */
[----:B------:R-:W-:-:S00]  /*0440*/  NOP ;  /* 0x0000000000007918 */ /* 0x000fc00000000000 */
[----:B------:R-:W-:-:S00]  /*0450*/  NOP ;  /* 0x0000000000007918 */ /* 0x000fc00000000000 */
[----:B------:R-:W-:-:S00]  /*0460*/  NOP ;  /* 0x0000000000007918 */ /* 0x000fc00000000000 */
[----:B------:R-:W-:-:S00]  /*0470*/  NOP ;  /* 0x0000000000007918 */ /* 0x000fc00000000000 */
.L_x_1:


//--------------------- .nv.global.init           --------------------------
	.section	.nv.global.init,"aw",@progbits
.nv.global.init:
	.type		_$_str,@object
	.size		_$_str,(_$_str_$_2 - _$_str)
_$_str:
        /*0000*/ 	.byte	0x5f, 0x5f, 0x43, 0x55, 0x44, 0x41, 0x5f, 0x46, 0x54, 0x5a, 0x00
	.type		_$_str_$_2,@object
	.size		_$_str_$_2,(.L_1 - _$_str_$_2)
_$_str_$_2:
        /*000b*/ 	.byte	0x5f, 0x5f, 0x43, 0x55, 0x44, 0x41, 0x5f, 0x50, 0x52, 0x45, 0x43, 0x5f, 0x53, 0x51, 0x52, 0x54
        /*001b*/ 	.byte	0x00
.L_1:


//--------------------- .nv.constant0.triton_poi_fused__native_batch_norm_legit_no_training_convolution_hardtanh_1 --------------------------
	.section	.nv.constant0.triton_poi_fused__native_batch_norm_legit_no_training_convolution_hardtanh_1,"a",@progbits
	.sectionflags	@""
	.align	4
.nv.constant0.triton_poi_fused__native_batch_norm_legit_no_training_convolution_hardtanh_1:
	.zero		588
